//
// Generated by NVIDIA NVVM Compiler
//
// Compiler Build ID: CL-36424714
// Cuda compilation tools, release 13.0, V13.0.88
// Based on NVVM 20.0.0
//

.version 9.0
.target sm_100
.address_size 64

	// .globl	_Z10add_kernelPfPKf

.visible .entry _Z10add_kernelPfPKf(
	.param .u64 .ptr .align 1 _Z10add_kernelPfPKf_param_0,
	.param .u64 .ptr .align 1 _Z10add_kernelPfPKf_param_1
)
{
	.reg .b32 	%r<2>;
	.reg .b32 	%f<3>;
	.reg .b64 	%rd<8>;

	ld.param.u64 	%rd1, [_Z10add_kernelPfPKf_param_0];
	ld.param.u64 	%rd2, [_Z10add_kernelPfPKf_param_1];
	cvta.to.global.u64 	%rd3, %rd1;
	cvta.to.global.u64 	%rd4, %rd2;
	mov.u32 	%r1, %tid.x;
	mul.wide.u32 	%rd5, %r1, 4;
	add.s64 	%rd6, %rd4, %rd5;
	ld.global.f32 	%f1, [%rd6];
	add.f32 	%f2, %f1, 0f3F800000;
	add.s64 	%rd7, %rd3, %rd5;
	st.global.f32 	[%rd7], %f2;
	ret;

}


// ===== COMPILED SASS (sm_100) =====

	.target	sm_100

	.elftype	@"ET_EXEC"


//--------------------- .note.nv.tkinfo           --------------------------
	.section	.note.nv.tkinfo,"",@"SHT_NOTE"
	.sectionflags	@"SHF_NOTE_NV_TKINFO"
	.tkinfo
        /*0018*/ 	.word	0x00000002
        /*0030*/ 	.string	""
        /*0030*/ 	.string	"ptxas"
        /*0030*/ 	.string	"Cuda compilation tools, release 13.0, V13.0.88"
        /*0030*/ 	.string	"Build cuda_13.0.r13.0/compiler.36424714_0"
        /*0030*/ 	.string	"-arch sm_100 -m 64 "



//--------------------- .note.nv.cuinfo           --------------------------
	.section	.note.nv.cuinfo,"",@"SHT_NOTE"
	.sectionflags	@"SHF_NOTE_NV_CUINFO"
        /*0018*/ 	.short	0x0002
        /*001a*/ 	.short	0x0064
        /*001c*/ 	.short	0x0082
	.zero		2


//--------------------- .nv.info                  --------------------------
	.section	.nv.info,"",@"SHT_CUDA_INFO"
	.align	4


	//----- nvinfo : EIATTR_REGCOUNT
	.align		4
        /*0000*/ 	.byte	0x04, 0x2f
        /*0002*/ 	.short	(.L_1 - .L_0)
	.align		4
.L_0:
        /*0004*/ 	.word	index@(_Z10add_kernelPfPKf)
        /*0008*/ 	.word	0x0000000a


	//----- nvinfo : EIATTR_FRAME_SIZE
	.align		4
.L_1:
        /*000c*/ 	.byte	0x04, 0x11
        /*000e*/ 	.short	(.L_3 - .L_2)
	.align		4
.L_2:
        /*0010*/ 	.word	index@(_Z10add_kernelPfPKf)
        /*0014*/ 	.word	0x00000000


	//----- nvinfo : EIATTR_MIN_STACK_SIZE
	.align		4
.L_3:
        /*0018*/ 	.byte	0x04, 0x12
        /*001a*/ 	.short	(.L_5 - .L_4)
	.align		4
.L_4:
        /*001c*/ 	.word	index@(_Z10add_kernelPfPKf)
        /*0020*/ 	.word	0x00000000
.L_5:


//--------------------- .nv.compat                --------------------------
	.section	.nv.compat,"",@"SHT_CUDA_COMPAT_INFO"
	.align	4
        /*0000*/ 	.byte	0x02, 0x09, 0x00, 0x00, 0x02, 0x02, 0x01, 0x00, 0x02, 0x05, 0x05, 0x00, 0x03, 0x07, 0x01, 0x01
        /*0010*/ 	.byte	0x02, 0x03, 0x00, 0x00, 0x02, 0x06, 0x01, 0x00, 0x04, 0x0b, 0x08, 0x00, 0x09, 0x00, 0x00, 0x00
        /*0020*/ 	.byte	0x00, 0x00, 0x00, 0x00


//--------------------- .nv.info._Z10add_kernelPfPKf --------------------------
	.section	.nv.info._Z10add_kernelPfPKf,"",@"SHT_CUDA_INFO"
	.sectionflags	@""
	.align	4


	//----- nvinfo : EIATTR_CUDA_API_VERSION
	.align		4
        /*0000*/ 	.byte	0x04, 0x37
        /*0002*/ 	.short	(.L_7 - .L_6)
.L_6:
        /*0004*/ 	.word	0x00000082


	//----- nvinfo : EIATTR_KPARAM_INFO
	.align		4
.L_7:
        /*0008*/ 	.byte	0x04, 0x17
        /*000a*/ 	.short	(.L_9 - .L_8)
.L_8:
        /*000c*/ 	.word	0x00000000
        /*0010*/ 	.short	0x0001
        /*0012*/ 	.short	0x0008
        /*0014*/ 	.byte	0x00, 0xf5, 0x21, 0x00


	//----- nvinfo : EIATTR_KPARAM_INFO
	.align		4
.L_9:
        /*0018*/ 	.byte	0x04, 0x17
        /*001a*/ 	.short	(.L_11 - .L_10)
.L_10:
        /*001c*/ 	.word	0x00000000
        /*0020*/ 	.short	0x0000
        /*0022*/ 	.short	0x0000
        /*0024*/ 	.byte	0x00, 0xf5, 0x21, 0x00


	//----- nvinfo : EIATTR_SPARSE_MMA_MASK
	.align		4
.L_11:
        /*0028*/ 	.byte	0x03, 0x50
        /*002a*/ 	.short	0x0000


	//----- nvinfo : EIATTR_MAXREG_COUNT
	.align		4
        /*002c*/ 	.byte	0x03, 0x1b
        /*002e*/ 	.short	0x00ff


	//----- nvinfo : EIATTR_MERCURY_ISA_VERSION
	.align		4
        /*0030*/ 	.byte	0x03, 0x5f
        /*0032*/ 	.short	0x0101


	//----- nvinfo : EIATTR_VRC_CTA_INIT_COUNT
	.align		4
        /*0034*/ 	.byte	0x02, 0x4a
	.zero		1
	.zero		1


	//----- nvinfo : EIATTR_EXIT_INSTR_OFFSETS
	.align		4
        /*0038*/ 	.byte	0x04, 0x1c
        /*003a*/ 	.short	(.L_13 - .L_12)


	//   ....[0]....
.L_12:
        /*003c*/ 	.word	0x000000a0


	//----- nvinfo : EIATTR_CBANK_PARAM_SIZE
	.align		4
.L_13:
        /*0040*/ 	.byte	0x03, 0x19
        /*0042*/ 	.short	0x0010


	//----- nvinfo : EIATTR_PARAM_CBANK
	.align		4
        /*0044*/ 	.byte	0x04, 0x0a
        /*0046*/ 	.short	(.L_15 - .L_14)
	.align		4
.L_14:
        /*0048*/ 	.word	index@(.nv.constant0._Z10add_kernelPfPKf)
        /*004c*/ 	.short	0x0380
        /*004e*/ 	.short	0x0010


	//----- nvinfo : EIATTR_SW_WAR
	.align		4
.L_15:
        /*0050*/ 	.byte	0x04, 0x36
        /*0052*/ 	.short	(.L_17 - .L_16)
.L_16:
        /*0054*/ 	.word	0x00000008
.L_17:


//--------------------- .nv.callgraph             --------------------------
	.section	.nv.callgraph,"",@"SHT_CUDA_CALLGRAPH"
	.align	4
	.sectionentsize	8
	.align		4
        /*0000*/ 	.word	0x00000000
	.align		4
        /*0004*/ 	.word	0xffffffff
	.align		4
        /*0008*/ 	.word	0x00000000
	.align		4
        /*000c*/ 	.word	0xfffffffe
	.align		4
        /*0010*/ 	.word	0x00000000
	.align		4
        /*0014*/ 	.word	0xfffffffd
	.align		4
        /*0018*/ 	.word	0x00000000
	.align		4
        /*001c*/ 	.word	0xfffffffc


//--------------------- .text._Z10add_kernelPfPKf --------------------------
	.section	.text._Z10add_kernelPfPKf,"ax",@progbits
	.align	128
        .global         _Z10add_kernelPfPKf
        .type           _Z10add_kernelPfPKf,@function
        .size           _Z10add_kernelPfPKf,(.L_x_1 - _Z10add_kernelPfPKf)
        .other          _Z10add_kernelPfPKf,@"STO_CUDA_ENTRY STV_DEFAULT"
_Z10add_kernelPfPKf:
.text._Z10add_kernelPfPKf:
[----:B------:R-:W-:Y:S01]  /*0000*/  LDC R1, c[0x0][0x37c] ;  /* 0x0000df00ff017b82 */ /* 0x000fe20000000800 */
[----:B------:R-:W0:Y:S07]  /*0010*/  S2R R7, SR_TID.X ;  /* 0x0000000000077919 */ /* 0x000e2e0000002100 */
[----:B------:R-:W0:Y:S01]  /*0020*/  LDC.64 R2, c[0x0][0x388] ;  /* 0x0000e200ff027b82 */ /* 0x000e220000000a00 */
[----:B------:R-:W1:Y:S07]  /*0030*/  LDCU.64 UR4, c[0x0][0x358] ;  /* 0x00006b00ff0477ac */ /* 0x000e6e0008000a00 */
[----:B------:R-:W2:Y:S01]  /*0040*/  LDC.64 R4, c[0x0][0x380] ;  /* 0x0000e000ff047b82 */ /* 0x000ea20000000a00 */
[----:B0-----:R-:W-:-:S06]  /*0050*/  IMAD.WIDE.U32 R2, R7, 0x4, R2 ;  /* 0x0000000407027825 */ /* 0x001fcc00078e0002 */
[----:B-1----:R-:W3:Y:S01]  /*0060*/  LDG.E R2, desc[UR4][R2.64] ;  /* 0x0000000402027981 */ /* 0x002ee2000c1e1900 */
[----:B--2---:R-:W-:-:S04]  /*0070*/  IMAD.WIDE.U32 R4, R7, 0x4, R4 ;  /* 0x0000000407047825 */ /* 0x004fc800078e0004 */
[----:B---3--:R-:W-:-:S05]  /*0080*/  FADD R7, R2, 1 ;  /* 0x3f80000002077421 */ /* 0x008fca0000000000 */
[----:B------:R-:W-:Y:S01]  /*0090*/  STG.E desc[UR4][R4.64], R7 ;  /* 0x0000000704007986 */ /* 0x000fe2000c101904 */
[----:B------:R-:W-:Y:S05]  /*00a0*/  EXIT ;  /* 0x000000000000794d */ /* 0x000fea0003800000 */
.L_x_0:
[----:B------:R-:W-:-:S00]  /*00b0*/  BRA `(.L_x_0) ;  /* 0xfffffffc00fc7947 */ /* 0x000fc0000383ffff */
[----:B------:R-:W-:-:S00]  /*00c0*/  NOP ;  /* 0x0000000000007918 */ /* 0x000fc00000000000 */
        /* <DEDUP_REMOVED lines=11> */
.L_x_1:


//--------------------- .nv.shared.reserved.0     --------------------------
	.section	.nv.shared.reserved.0,"aw",@nobits
	.weak		__nv_reservedSMEM_offset_0_alias
	.size		__nv_reservedSMEM_offset_0_alias, 0, 64
	.other		__nv_reservedSMEM_offset_0_alias,@"STO_CUDA_RESERVED_SHARED STV_DEFAULT"
__nv_reservedSMEM_offset_0_alias:
	.zero		0
	.zero		64


//--------------------- .nv.constant0._Z10add_kernelPfPKf --------------------------
	.section	.nv.constant0._Z10add_kernelPfPKf,"a",@progbits
	.sectionflags	@""
	.align	4
.nv.constant0._Z10add_kernelPfPKf:
	.zero		912


//--------------------- SYMBOLS --------------------------

	.type		.nv.reservedSmem.offset0,@object
	.size		.nv.reservedSmem.offset0,0x4
